//
// Generated by NVIDIA NVVM Compiler
//
// Compiler Build ID: CL-36424714
// Cuda compilation tools, release 13.0, V13.0.88
// Based on NVVM 20.0.0
//

.version 9.0
.target sm_100
.address_size 64

	// .globl	_Z6invertPii
.extern .func  (.param .b32 func_retval0) vprintf
(
	.param .b64 vprintf_param_0,
	.param .b64 vprintf_param_1
)
;
.global .align 1 .b8 $str[12] = {116, 105, 100, 32, 105, 115, 58, 32, 37, 105, 10};

.visible .entry _Z6invertPii(
	.param .u64 .ptr .align 1 _Z6invertPii_param_0,
	.param .u32 _Z6invertPii_param_1
)
{
	.local .align 8 .b8 	__local_depot0[8];
	.reg .b64 	%SP;
	.reg .b64 	%SPL;
	.reg .pred 	%p<4>;
	.reg .b32 	%r<8>;
	.reg .b64 	%rd<9>;

	mov.u64 	%SPL, __local_depot0;
	cvta.local.u64 	%SP, %SPL;
	ld.param.u64 	%rd1, [_Z6invertPii_param_0];
	cvta.to.global.u64 	%rd2, %rd1;
	add.u64 	%rd3, %SP, 0;
	add.u64 	%rd4, %SPL, 0;
	mov.u32 	%r1, %tid.x;
	st.local.u32 	[%rd4], %r1;
	mov.u64 	%rd5, $str;
	cvta.global.u64 	%rd6, %rd5;
	{ // callseq 0, 0
	.param .b64 param0;
	st.param.b64 	[param0], %rd6;
	.param .b64 param1;
	st.param.b64 	[param1], %rd3;
	.param .b32 retval0;
	call.uni (retval0), 
	vprintf, 
	(
	param0, 
	param1
	);
	ld.param.b32 	%r2, [retval0];
	} // callseq 0
	mul.wide.u32 	%rd7, %r1, 4;
	add.s64 	%rd8, %rd2, %rd7;
	ld.global.u32 	%r4, [%rd8];
	setp.ne.s32 	%p1, %r4, 1;
	selp.u32 	%r5, 1, 0, %p1;
	setp.eq.s32 	%p2, %r4, 2;
	selp.b32 	%r6, 3, %r5, %p2;
	setp.eq.s32 	%p3, %r4, 3;
	selp.b32 	%r7, 2, %r6, %p3;
	st.global.u32 	[%rd8], %r7;
	ret;

}


// ===== COMPILED SASS (sm_100) =====

	.target	sm_100

	.elftype	@"ET_EXEC"


//--------------------- .note.nv.tkinfo           --------------------------
	.section	.note.nv.tkinfo,"",@"SHT_NOTE"
	.sectionflags	@"SHF_NOTE_NV_TKINFO"
	.tkinfo
        /*0018*/ 	.word	0x00000002
        /*0030*/ 	.string	""
        /*0030*/ 	.string	"ptxas"
        /*0030*/ 	.string	"Cuda compilation tools, release 13.0, V13.0.88"
        /*0030*/ 	.string	"Build cuda_13.0.r13.0/compiler.36424714_0"
        /*0030*/ 	.string	"-arch sm_100 -m 64 "



//--------------------- .note.nv.cuinfo           --------------------------
	.section	.note.nv.cuinfo,"",@"SHT_NOTE"
	.sectionflags	@"SHF_NOTE_NV_CUINFO"
        /*0018*/ 	.short	0x0002
        /*001a*/ 	.short	0x0064
        /*001c*/ 	.short	0x0082
	.zero		2


//--------------------- .nv.info                  --------------------------
	.section	.nv.info,"",@"SHT_CUDA_INFO"
	.align	4


	//----- nvinfo : EIATTR_REGCOUNT
	.align		4
        /*0000*/ 	.byte	0x04, 0x2f
        /*0002*/ 	.short	(.L_2 - .L_1)
	.align		4
.L_1:
        /*0004*/ 	.word	index@(_Z6invertPii)
        /*0008*/ 	.word	0x00000018


	//----- nvinfo : EIATTR_FRAME_SIZE
	.align		4
.L_2:
        /*000c*/ 	.byte	0x04, 0x11
        /*000e*/ 	.short	(.L_4 - .L_3)
	.align		4
.L_3:
        /*0010*/ 	.word	index@(_Z6invertPii)
        /*0014*/ 	.word	0x00000008


	//----- nvinfo : EIATTR_MIN_STACK_SIZE
	.align		4
.L_4:
        /*0018*/ 	.byte	0x04, 0x12
        /*001a*/ 	.short	(.L_6 - .L_5)
	.align		4
.L_5:
        /*001c*/ 	.word	index@(_Z6invertPii)
        /*0020*/ 	.word	0x00000008
.L_6:


//--------------------- .nv.compat                --------------------------
	.section	.nv.compat,"",@"SHT_CUDA_COMPAT_INFO"
	.align	4
        /*0000*/ 	.byte	0x02, 0x09, 0x00, 0x00, 0x02, 0x02, 0x01, 0x00, 0x02, 0x05, 0x05, 0x00, 0x03, 0x07, 0x01, 0x01
        /*0010*/ 	.byte	0x02, 0x03, 0x00, 0x00, 0x02, 0x06, 0x01, 0x00, 0x04, 0x0b, 0x08, 0x00, 0x09, 0x00, 0x00, 0x00
        /*0020*/ 	.byte	0x00, 0x00, 0x00, 0x00


//--------------------- .nv.info._Z6invertPii     --------------------------
	.section	.nv.info._Z6invertPii,"",@"SHT_CUDA_INFO"
	.sectionflags	@""
	.align	4


	//----- nvinfo : EIATTR_CUDA_API_VERSION
	.align		4
        /*0000*/ 	.byte	0x04, 0x37
        /*0002*/ 	.short	(.L_8 - .L_7)
.L_7:
        /*0004*/ 	.word	0x00000082


	//----- nvinfo : EIATTR_KPARAM_INFO
	.align		4
.L_8:
        /*0008*/ 	.byte	0x04, 0x17
        /*000a*/ 	.short	(.L_10 - .L_9)
.L_9:
        /*000c*/ 	.word	0x00000000
        /*0010*/ 	.short	0x0001
        /*0012*/ 	.short	0x0008
        /*0014*/ 	.byte	0x00, 0xf0, 0x11, 0x00


	//----- nvinfo : EIATTR_KPARAM_INFO
	.align		4
.L_10:
        /*0018*/ 	.byte	0x04, 0x17
        /*001a*/ 	.short	(.L_12 - .L_11)
.L_11:
        /*001c*/ 	.word	0x00000000
        /*0020*/ 	.short	0x0000
        /*0022*/ 	.short	0x0000
        /*0024*/ 	.byte	0x00, 0xf5, 0x21, 0x00


	//----- nvinfo : EIATTR_SPARSE_MMA_MASK
	.align		4
.L_12:
        /*0028*/ 	.byte	0x03, 0x50
        /*002a*/ 	.short	0x0000


	//----- nvinfo : EIATTR_MAXREG_COUNT
	.align		4
        /*002c*/ 	.byte	0x03, 0x1b
        /*002e*/ 	.short	0x00ff


	//----- nvinfo : EIATTR_EXTERNS
	.align		4
        /*0030*/ 	.byte	0x04, 0x0f
        /*0032*/ 	.short	(.L_14 - .L_13)


	//   ....[0]....
	.align		4
.L_13:
        /*0034*/ 	.word	index@(vprintf)


	//----- nvinfo : EIATTR_MERCURY_ISA_VERSION
	.align		4
.L_14:
        /*0038*/ 	.byte	0x03, 0x5f
        /*003a*/ 	.short	0x0101


	//----- nvinfo : EIATTR_VRC_CTA_INIT_COUNT
	.align		4
        /*003c*/ 	.byte	0x02, 0x4a
	.zero		1
	.zero		1


	//----- nvinfo : EIATTR_SYSCALL_OFFSETS
	.align		4
        /*0040*/ 	.byte	0x04, 0x46
        /*0042*/ 	.short	(.L_16 - .L_15)


	//   ....[0]....
.L_15:
        /*0044*/ 	.word	0x000000f0


	//----- nvinfo : EIATTR_EXIT_INSTR_OFFSETS
	.align		4
.L_16:
        /*0048*/ 	.byte	0x04, 0x1c
        /*004a*/ 	.short	(.L_18 - .L_17)


	//   ....[0]....
.L_17:
        /*004c*/ 	.word	0x000001a0


	//----- nvinfo : EIATTR_CBANK_PARAM_SIZE
	.align		4
.L_18:
        /*0050*/ 	.byte	0x03, 0x19
        /*0052*/ 	.short	0x000c


	//----- nvinfo : EIATTR_PARAM_CBANK
	.align		4
        /*0054*/ 	.byte	0x04, 0x0a
        /*0056*/ 	.short	(.L_20 - .L_19)
	.align		4
.L_19:
        /*0058*/ 	.word	index@(.nv.constant0._Z6invertPii)
        /*005c*/ 	.short	0x0380
        /*005e*/ 	.short	0x000c


	//----- nvinfo : EIATTR_SW_WAR
	.align		4
.L_20:
        /*0060*/ 	.byte	0x04, 0x36
        /*0062*/ 	.short	(.L_22 - .L_21)
.L_21:
        /*0064*/ 	.word	0x00000008
.L_22:


//--------------------- .nv.callgraph             --------------------------
	.section	.nv.callgraph,"",@"SHT_CUDA_CALLGRAPH"
	.align	4
	.sectionentsize	8
	.align		4
        /*0000*/ 	.word	0x00000000
	.align		4
        /*0004*/ 	.word	0xffffffff
	.align		4
        /*0008*/ 	.word	index@(_Z6invertPii)
	.align		4
        /*000c*/ 	.word	index@(vprintf)
	.align		4
        /*0010*/ 	.word	0x00000000
	.align		4
        /*0014*/ 	.word	0xfffffffe
	.align		4
        /*0018*/ 	.word	0x00000000
	.align		4
        /*001c*/ 	.word	0xfffffffd
	.align		4
        /*0020*/ 	.word	0x00000000
	.align		4
        /*0024*/ 	.word	0xfffffffc


//--------------------- .nv.constant4             --------------------------
	.section	.nv.constant4,"a",@progbits
	.align	8
	.align		8
.nv.constant4:
        /*0000*/ 	.dword	vprintf
	.align		8
        /*0008*/ 	.dword	$str


//--------------------- .text._Z6invertPii        --------------------------
	.section	.text._Z6invertPii,"ax",@progbits
	.align	128
        .global         _Z6invertPii
        .type           _Z6invertPii,@function
        .size           _Z6invertPii,(.L_x_2 - _Z6invertPii)
        .other          _Z6invertPii,@"STO_CUDA_ENTRY STV_DEFAULT"
_Z6invertPii:
.text._Z6invertPii:
[----:B------:R-:W0:Y:S01]  /*0000*/  LDC R1, c[0x0][0x37c] ;  /* 0x0000df00ff017b82 */ /* 0x000e220000000800 */
[----:B------:R-:W1:Y:S01]  /*0010*/  S2R R16, SR_TID.X ;  /* 0x0000000000107919 */ /* 0x000e620000002100 */
[----:B0-----:R-:W-:Y:S01]  /*0020*/  VIADD R1, R1, 0xfffffff8 ;  /* 0xfffffff801017836 */ /* 0x001fe20000000000 */
[----:B------:R-:W-:Y:S01]  /*0030*/  MOV R0, 0x0 ;  /* 0x0000000000007802 */ /* 0x000fe20000000f00 */
[----:B------:R-:W0:Y:S04]  /*0040*/  LDCU UR4, c[0x0][0x2f8] ;  /* 0x00005f00ff0477ac */ /* 0x000e280008000800 */
[----:B------:R2:W3:Y:S01]  /*0050*/  LDC.64 R2, c[0x4][R0] ;  /* 0x0100000000027b82 */ /* 0x0004e20000000a00 */
[----:B------:R-:W4:Y:S01]  /*0060*/  LDCU.64 UR6, c[0x4][0x8] ;  /* 0x01000100ff0677ac */ /* 0x000f220008000a00 */
[----:B------:R-:W5:Y:S01]  /*0070*/  LDCU UR5, c[0x0][0x2fc] ;  /* 0x00005f80ff0577ac */ /* 0x000f620008000800 */
[----:B------:R-:W1:Y:S01]  /*0080*/  LDCU.64 UR36, c[0x0][0x358] ;  /* 0x00006b00ff2477ac */ /* 0x000e620008000a00 */
[----:B0-----:R-:W-:Y:S01]  /*0090*/  IADD3 R6, P0, PT, R1, UR4, RZ ;  /* 0x0000000401067c10 */ /* 0x001fe2000ff1e0ff */
[----:B----4-:R-:W-:-:S02]  /*00a0*/  IMAD.U32 R4, RZ, RZ, UR6 ;  /* 0x00000006ff047e24 */ /* 0x010fc4000f8e00ff */
[----:B------:R-:W-:Y:S02]  /*00b0*/  IMAD.U32 R5, RZ, RZ, UR7 ;  /* 0x00000007ff057e24 */ /* 0x000fe4000f8e00ff */
[----:B-----5:R-:W-:Y:S01]  /*00c0*/  IMAD.X R7, RZ, RZ, UR5, P0 ;  /* 0x00000005ff077e24 */ /* 0x020fe200080e06ff */
[----:B-1----:R2:W-:Y:S07]  /*00d0*/  STL [R1], R16 ;  /* 0x0000001001007387 */ /* 0x0025ee0000100800 */
[----:B------:R-:W-:-:S07]  /*00e0*/  LEPC R20, `(.L_x_0) ;  /* 0x000000001014794e */ /* 0x000fce0000000000 */
[----:B--23--:R-:W-:Y:S05]  /*00f0*/  CALL.ABS.NOINC R2 ;  /* 0x0000000002007343 */ /* 0x00cfea0003c00000 */
.L_x_0:
[----:B------:R-:W0:Y:S02]  /*0100*/  LDC.64 R2, c[0x0][0x380] ;  /* 0x0000e000ff027b82 */ /* 0x000e240000000a00 */
[----:B0-----:R-:W-:-:S05]  /*0110*/  IMAD.WIDE.U32 R16, R16, 0x4, R2 ;  /* 0x0000000410107825 */ /* 0x001fca00078e0002 */
[----:B------:R-:W2:Y:S02]  /*0120*/  LDG.E R2, desc[UR36][R16.64] ;  /* 0x0000002410027981 */ /* 0x000ea4000c1e1900 */
[C---:B--2---:R-:W-:Y:S02]  /*0130*/  ISETP.NE.AND P1, PT, R2.reuse, 0x1, PT ;  /* 0x000000010200780c */ /* 0x044fe40003f25270 */
[C---:B------:R-:W-:Y:S02]  /*0140*/  ISETP.NE.AND P0, PT, R2.reuse, 0x2, PT ;  /* 0x000000020200780c */ /* 0x040fe40003f05270 */
[----:B------:R-:W-:Y:S02]  /*0150*/  SEL R0, RZ, 0x1, !P1 ;  /* 0x00000001ff007807 */ /* 0x000fe40004800000 */
[----:B------:R-:W-:Y:S02]  /*0160*/  ISETP.NE.AND P1, PT, R2, 0x3, PT ;  /* 0x000000030200780c */ /* 0x000fe40003f25270 */
[----:B------:R-:W-:-:S04]  /*0170*/  SEL R0, R0, 0x3, P0 ;  /* 0x0000000300007807 */ /* 0x000fc80000000000 */
[----:B------:R-:W-:-:S05]  /*0180*/  SEL R3, R0, 0x2, P1 ;  /* 0x0000000200037807 */ /* 0x000fca0000800000 */
[----:B------:R-:W-:Y:S01]  /*0190*/  STG.E desc[UR36][R16.64], R3 ;  /* 0x0000000310007986 */ /* 0x000fe2000c101924 */
[----:B------:R-:W-:Y:S05]  /*01a0*/  EXIT ;  /* 0x000000000000794d */ /* 0x000fea0003800000 */
.L_x_1:
[----:B------:R-:W-:-:S00]  /*01b0*/  BRA `(.L_x_1) ;  /* 0xfffffffc00fc7947 */ /* 0x000fc0000383ffff */
[----:B------:R-:W-:-:S00]  /*01c0*/  NOP ;  /* 0x0000000000007918 */ /* 0x000fc00000000000 */
        /* <DEDUP_REMOVED lines=11> */
.L_x_2:


//--------------------- .nv.global.init           --------------------------
	.section	.nv.global.init,"aw",@progbits
.nv.global.init:
	.type		$str,@object
	.size		$str,(.L_0 - $str)
$str:
        /*0000*/ 	.byte	0x74, 0x69, 0x64, 0x20, 0x69, 0x73, 0x3a, 0x20, 0x25, 0x69, 0x0a, 0x00
.L_0:


//--------------------- .nv.shared.reserved.0     --------------------------
	.section	.nv.shared.reserved.0,"aw",@nobits
	.weak		__nv_reservedSMEM_offset_0_alias
	.size		__nv_reservedSMEM_offset_0_alias, 0, 64
	.other		__nv_reservedSMEM_offset_0_alias,@"STO_CUDA_RESERVED_SHARED STV_DEFAULT"
__nv_reservedSMEM_offset_0_alias:
	.zero		0
	.zero		64


//--------------------- .nv.constant0._Z6invertPii --------------------------
	.section	.nv.constant0._Z6invertPii,"a",@progbits
	.sectionflags	@""
	.align	4
.nv.constant0._Z6invertPii:
	.zero		908


//--------------------- SYMBOLS --------------------------

	.type		.nv.reservedSmem.offset0,@object
	.size		.nv.reservedSmem.offset0,0x4
	.type		vprintf,@function
